//
// Generated by NVIDIA NVVM Compiler
//
// Compiler Build ID: CL-36424714
// Cuda compilation tools, release 13.0, V13.0.88
// Based on NVVM 20.0.0
//

.version 9.0
.target sm_100
.address_size 64

	// .globl	_Z20explicitTimestepHeatiPfS_f

.visible .entry _Z20explicitTimestepHeatiPfS_f(
	.param .u32 _Z20explicitTimestepHeatiPfS_f_param_0,
	.param .u64 .ptr .align 1 _Z20explicitTimestepHeatiPfS_f_param_1,
	.param .u64 .ptr .align 1 _Z20explicitTimestepHeatiPfS_f_param_2,
	.param .f32 _Z20explicitTimestepHeatiPfS_f_param_3
)
{
	.reg .pred 	%p<6>;
	.reg .b32 	%r<10>;
	.reg .b32 	%f<11>;
	.reg .b64 	%rd<10>;

	ld.param.u32 	%r2, [_Z20explicitTimestepHeatiPfS_f_param_0];
	ld.param.u64 	%rd1, [_Z20explicitTimestepHeatiPfS_f_param_1];
	ld.param.u64 	%rd2, [_Z20explicitTimestepHeatiPfS_f_param_2];
	ld.param.f32 	%f1, [_Z20explicitTimestepHeatiPfS_f_param_3];
	mov.u32 	%r4, %tid.x;
	mov.u32 	%r5, %ntid.x;
	mov.u32 	%r6, %ctaid.x;
	mad.lo.s32 	%r7, %r5, %r6, %r4;
	setp.ge.s32 	%p1, %r7, %r2;
	setp.lt.s32 	%p2, %r7, 2;
	or.pred  	%p3, %p1, %p2;
	add.s32 	%r8, %r2, -2;
	setp.gt.s32 	%p4, %r7, %r8;
	or.pred  	%p5, %p3, %p4;
	@%p5 bra 	$L__BB0_2;
	cvta.to.global.u64 	%rd3, %rd1;
	cvta.to.global.u64 	%rd4, %rd2;
	mul.wide.u32 	%rd5, %r7, 4;
	add.s64 	%rd6, %rd3, %rd5;
	ld.global.f32 	%f2, [%rd6+4];
	add.s32 	%r9, %r7, -1;
	mul.wide.u32 	%rd7, %r9, 4;
	add.s64 	%rd8, %rd3, %rd7;
	ld.global.f32 	%f3, [%rd8];
	ld.global.f32 	%f4, [%rd6];
	add.f32 	%f5, %f1, %f1;
	mov.f32 	%f6, 0f3F800000;
	sub.f32 	%f7, %f6, %f5;
	mul.f32 	%f8, %f7, %f4;
	fma.rn.f32 	%f9, %f1, %f3, %f8;
	fma.rn.f32 	%f10, %f1, %f2, %f9;
	add.s64 	%rd9, %rd4, %rd5;
	st.global.f32 	[%rd9], %f10;
$L__BB0_2:
	ret;

}


// ===== COMPILED SASS (sm_100) =====

	.target	sm_100

	.elftype	@"ET_EXEC"


//--------------------- .note.nv.tkinfo           --------------------------
	.section	.note.nv.tkinfo,"",@"SHT_NOTE"
	.sectionflags	@"SHF_NOTE_NV_TKINFO"
	.tkinfo
        /*0018*/ 	.word	0x00000002
        /*0030*/ 	.string	""
        /*0030*/ 	.string	"ptxas"
        /*0030*/ 	.string	"Cuda compilation tools, release 13.0, V13.0.88"
        /*0030*/ 	.string	"Build cuda_13.0.r13.0/compiler.36424714_0"
        /*0030*/ 	.string	"-arch sm_100 -m 64 "



//--------------------- .note.nv.cuinfo           --------------------------
	.section	.note.nv.cuinfo,"",@"SHT_NOTE"
	.sectionflags	@"SHF_NOTE_NV_CUINFO"
        /*0018*/ 	.short	0x0002
        /*001a*/ 	.short	0x0064
        /*001c*/ 	.short	0x0082
	.zero		2


//--------------------- .nv.info                  --------------------------
	.section	.nv.info,"",@"SHT_CUDA_INFO"
	.align	4


	//----- nvinfo : EIATTR_REGCOUNT
	.align		4
        /*0000*/ 	.byte	0x04, 0x2f
        /*0002*/ 	.short	(.L_1 - .L_0)
	.align		4
.L_0:
        /*0004*/ 	.word	index@(_Z20explicitTimestepHeatiPfS_f)
        /*0008*/ 	.word	0x0000000f


	//----- nvinfo : EIATTR_FRAME_SIZE
	.align		4
.L_1:
        /*000c*/ 	.byte	0x04, 0x11
        /*000e*/ 	.short	(.L_3 - .L_2)
	.align		4
.L_2:
        /*0010*/ 	.word	index@(_Z20explicitTimestepHeatiPfS_f)
        /*0014*/ 	.word	0x00000000


	//----- nvinfo : EIATTR_MIN_STACK_SIZE
	.align		4
.L_3:
        /*0018*/ 	.byte	0x04, 0x12
        /*001a*/ 	.short	(.L_5 - .L_4)
	.align		4
.L_4:
        /*001c*/ 	.word	index@(_Z20explicitTimestepHeatiPfS_f)
        /*0020*/ 	.word	0x00000000
.L_5:


//--------------------- .nv.compat                --------------------------
	.section	.nv.compat,"",@"SHT_CUDA_COMPAT_INFO"
	.align	4
        /*0000*/ 	.byte	0x02, 0x09, 0x00, 0x00, 0x02, 0x02, 0x01, 0x00, 0x02, 0x05, 0x05, 0x00, 0x03, 0x07, 0x01, 0x01
        /*0010*/ 	.byte	0x02, 0x03, 0x00, 0x00, 0x02, 0x06, 0x01, 0x00, 0x04, 0x0b, 0x08, 0x00, 0x09, 0x00, 0x00, 0x00
        /*0020*/ 	.byte	0x00, 0x00, 0x00, 0x00


//--------------------- .nv.info._Z20explicitTimestepHeatiPfS_f --------------------------
	.section	.nv.info._Z20explicitTimestepHeatiPfS_f,"",@"SHT_CUDA_INFO"
	.sectionflags	@""
	.align	4


	//----- nvinfo : EIATTR_CUDA_API_VERSION
	.align		4
        /*0000*/ 	.byte	0x04, 0x37
        /*0002*/ 	.short	(.L_7 - .L_6)
.L_6:
        /*0004*/ 	.word	0x00000082


	//----- nvinfo : EIATTR_KPARAM_INFO
	.align		4
.L_7:
        /*0008*/ 	.byte	0x04, 0x17
        /*000a*/ 	.short	(.L_9 - .L_8)
.L_8:
        /*000c*/ 	.word	0x00000000
        /*0010*/ 	.short	0x0003
        /*0012*/ 	.short	0x0018
        /*0014*/ 	.byte	0x00, 0xf0, 0x11, 0x00


	//----- nvinfo : EIATTR_KPARAM_INFO
	.align		4
.L_9:
        /*0018*/ 	.byte	0x04, 0x17
        /*001a*/ 	.short	(.L_11 - .L_10)
.L_10:
        /*001c*/ 	.word	0x00000000
        /*0020*/ 	.short	0x0002
        /*0022*/ 	.short	0x0010
        /*0024*/ 	.byte	0x00, 0xf5, 0x21, 0x00


	//----- nvinfo : EIATTR_KPARAM_INFO
	.align		4
.L_11:
        /*0028*/ 	.byte	0x04, 0x17
        /*002a*/ 	.short	(.L_13 - .L_12)
.L_12:
        /*002c*/ 	.word	0x00000000
        /*0030*/ 	.short	0x0001
        /*0032*/ 	.short	0x0008
        /*0034*/ 	.byte	0x00, 0xf5, 0x21, 0x00


	//----- nvinfo : EIATTR_KPARAM_INFO
	.align		4
.L_13:
        /*0038*/ 	.byte	0x04, 0x17
        /*003a*/ 	.short	(.L_15 - .L_14)
.L_14:
        /*003c*/ 	.word	0x00000000
        /*0040*/ 	.short	0x0000
        /*0042*/ 	.short	0x0000
        /*0044*/ 	.byte	0x00, 0xf0, 0x11, 0x00


	//----- nvinfo : EIATTR_SPARSE_MMA_MASK
	.align		4
.L_15:
        /*0048*/ 	.byte	0x03, 0x50
        /*004a*/ 	.short	0x0000


	//----- nvinfo : EIATTR_MAXREG_COUNT
	.align		4
        /*004c*/ 	.byte	0x03, 0x1b
        /*004e*/ 	.short	0x00ff


	//----- nvinfo : EIATTR_MERCURY_ISA_VERSION
	.align		4
        /*0050*/ 	.byte	0x03, 0x5f
        /*0052*/ 	.short	0x0101


	//----- nvinfo : EIATTR_VRC_CTA_INIT_COUNT
	.align		4
        /*0054*/ 	.byte	0x02, 0x4a
	.zero		1
	.zero		1


	//----- nvinfo : EIATTR_EXIT_INSTR_OFFSETS
	.align		4
        /*0058*/ 	.byte	0x04, 0x1c
        /*005a*/ 	.short	(.L_17 - .L_16)


	//   ....[0]....
.L_16:
        /*005c*/ 	.word	0x000000a0


	//   ....[1]....
        /*0060*/ 	.word	0x000001c0


	//----- nvinfo : EIATTR_CBANK_PARAM_SIZE
	.align		4
.L_17:
        /*0064*/ 	.byte	0x03, 0x19
        /*0066*/ 	.short	0x001c


	//----- nvinfo : EIATTR_PARAM_CBANK
	.align		4
        /*0068*/ 	.byte	0x04, 0x0a
        /*006a*/ 	.short	(.L_19 - .L_18)
	.align		4
.L_18:
        /*006c*/ 	.word	index@(.nv.constant0._Z20explicitTimestepHeatiPfS_f)
        /*0070*/ 	.short	0x0380
        /*0072*/ 	.short	0x001c


	//----- nvinfo : EIATTR_SW_WAR
	.align		4
.L_19:
        /*0074*/ 	.byte	0x04, 0x36
        /*0076*/ 	.short	(.L_21 - .L_20)
.L_20:
        /*0078*/ 	.word	0x00000008
.L_21:


//--------------------- .nv.callgraph             --------------------------
	.section	.nv.callgraph,"",@"SHT_CUDA_CALLGRAPH"
	.align	4
	.sectionentsize	8
	.align		4
        /*0000*/ 	.word	0x00000000
	.align		4
        /*0004*/ 	.word	0xffffffff
	.align		4
        /*0008*/ 	.word	0x00000000
	.align		4
        /*000c*/ 	.word	0xfffffffe
	.align		4
        /*0010*/ 	.word	0x00000000
	.align		4
        /*0014*/ 	.word	0xfffffffd
	.align		4
        /*0018*/ 	.word	0x00000000
	.align		4
        /*001c*/ 	.word	0xfffffffc


//--------------------- .text._Z20explicitTimestepHeatiPfS_f --------------------------
	.section	.text._Z20explicitTimestepHeatiPfS_f,"ax",@progbits
	.align	128
        .global         _Z20explicitTimestepHeatiPfS_f
        .type           _Z20explicitTimestepHeatiPfS_f,@function
        .size           _Z20explicitTimestepHeatiPfS_f,(.L_x_1 - _Z20explicitTimestepHeatiPfS_f)
        .other          _Z20explicitTimestepHeatiPfS_f,@"STO_CUDA_ENTRY STV_DEFAULT"
_Z20explicitTimestepHeatiPfS_f:
.text._Z20explicitTimestepHeatiPfS_f:
[----:B------:R-:W-:Y:S01]  /*0000*/  LDC R1, c[0x0][0x37c] ;  /* 0x0000df00ff017b82 */ /* 0x000fe20000000800 */
[----:B------:R-:W0:Y:S01]  /*0010*/  S2R R9, SR_TID.X ;  /* 0x0000000000097919 */ /* 0x000e220000002100 */
[----:B------:R-:W0:Y:S01]  /*0020*/  LDCU UR4, c[0x0][0x360] ;  /* 0x00006c00ff0477ac */ /* 0x000e220008000800 */
[----:B------:R-:W0:Y:S01]  /*0030*/  S2R R0, SR_CTAID.X ;  /* 0x0000000000007919 */ /* 0x000e220000002500 */
[----:B------:R-:W1:Y:S01]  /*0040*/  LDCU UR5, c[0x0][0x380] ;  /* 0x00007000ff0577ac */ /* 0x000e620008000800 */
[----:B0-----:R-:W-:Y:S01]  /*0050*/  IMAD R9, R0, UR4, R9 ;  /* 0x0000000400097c24 */ /* 0x001fe2000f8e0209 */
[----:B-1----:R-:W-:-:S04]  /*0060*/  UIADD3 UR4, UPT, UPT, UR5, -0x2, URZ ;  /* 0xfffffffe05047890 */ /* 0x002fc8000fffe0ff */
[----:B------:R-:W-:-:S04]  /*0070*/  ISETP.GE.AND P0, PT, R9, 0x2, PT ;  /* 0x000000020900780c */ /* 0x000fc80003f06270 */
[----:B------:R-:W-:-:S04]  /*0080*/  ISETP.GE.OR P0, PT, R9, UR5, !P0 ;  /* 0x0000000509007c0c */ /* 0x000fc8000c706670 */
[----:B------:R-:W-:-:S13]  /*0090*/  ISETP.GT.OR P0, PT, R9, UR4, P0 ;  /* 0x0000000409007c0c */ /* 0x000fda0008704670 */
[----:B------:R-:W-:Y:S05]  /*00a0*/  @P0 EXIT ;  /* 0x000000000000094d */ /* 0x000fea0003800000 */
[----:B------:R-:W0:Y:S01]  /*00b0*/  LDC.64 R4, c[0x0][0x388] ;  /* 0x0000e200ff047b82 */ /* 0x000e220000000a00 */
[----:B------:R-:W1:Y:S01]  /*00c0*/  LDCU.64 UR4, c[0x0][0x358] ;  /* 0x00006b00ff0477ac */ /* 0x000e620008000a00 */
[----:B------:R-:W-:-:S06]  /*00d0*/  IADD3 R7, PT, PT, R9, -0x1, RZ ;  /* 0xffffffff09077810 */ /* 0x000fcc0007ffe0ff */
[----:B------:R-:W2:Y:S01]  /*00e0*/  LDC R12, c[0x0][0x398] ;  /* 0x0000e600ff0c7b82 */ /* 0x000ea20000000800 */
[----:B0-----:R-:W-:-:S04]  /*00f0*/  IMAD.WIDE.U32 R2, R9, 0x4, R4 ;  /* 0x0000000409027825 */ /* 0x001fc800078e0004 */
[----:B------:R-:W-:Y:S01]  /*0100*/  IMAD.WIDE.U32 R4, R7, 0x4, R4 ;  /* 0x0000000407047825 */ /* 0x000fe200078e0004 */
[----:B-1----:R-:W3:Y:S02]  /*0110*/  LDG.E R8, desc[UR4][R2.64] ;  /* 0x0000000402087981 */ /* 0x002ee4000c1e1900 */
[----:B------:R-:W0:Y:S02]  /*0120*/  LDC.64 R6, c[0x0][0x390] ;  /* 0x0000e400ff067b82 */ /* 0x000e240000000a00 */
[----:B------:R-:W4:Y:S04]  /*0130*/  LDG.E R0, desc[UR4][R2.64+0x4] ;  /* 0x0000040402007981 */ /* 0x000f28000c1e1900 */
[----:B------:R-:W5:Y:S01]  /*0140*/  LDG.E R4, desc[UR4][R4.64] ;  /* 0x0000000404047981 */ /* 0x000f62000c1e1900 */
[----:B--2---:R-:W-:-:S04]  /*0150*/  FADD R10, R12, R12 ;  /* 0x0000000c0c0a7221 */ /* 0x004fc80000000000 */
[----:B------:R-:W-:Y:S01]  /*0160*/  FADD R11, -R10, 1 ;  /* 0x3f8000000a0b7421 */ /* 0x000fe20000000100 */
[----:B0-----:R-:W-:-:S04]  /*0170*/  IMAD.WIDE.U32 R6, R9, 0x4, R6 ;  /* 0x0000000409067825 */ /* 0x001fc800078e0006 */
[----:B---3--:R-:W-:-:S04]  /*0180*/  FMUL R11, R8, R11 ;  /* 0x0000000b080b7220 */ /* 0x008fc80000400000 */
[----:B-----5:R-:W-:-:S04]  /*0190*/  FFMA R11, R4, R12, R11 ;  /* 0x0000000c040b7223 */ /* 0x020fc8000000000b */
[----:B----4-:R-:W-:-:S05]  /*01a0*/  FFMA R11, R0, R12, R11 ;  /* 0x0000000c000b7223 */ /* 0x010fca000000000b */
[----:B------:R-:W-:Y:S01]  /*01b0*/  STG.E desc[UR4][R6.64], R11 ;  /* 0x0000000b06007986 */ /* 0x000fe2000c101904 */
[----:B------:R-:W-:Y:S05]  /*01c0*/  EXIT ;  /* 0x000000000000794d */ /* 0x000fea0003800000 */
.L_x_0:
[----:B------:R-:W-:-:S00]  /*01d0*/  BRA `(.L_x_0) ;  /* 0xfffffffc00fc7947 */ /* 0x000fc0000383ffff */
[----:B------:R-:W-:-:S00]  /*01e0*/  NOP ;  /* 0x0000000000007918 */ /* 0x000fc00000000000 */
        /* <DEDUP_REMOVED lines=9> */
.L_x_1:


//--------------------- .nv.shared.reserved.0     --------------------------
	.section	.nv.shared.reserved.0,"aw",@nobits
	.weak		__nv_reservedSMEM_offset_0_alias
	.size		__nv_reservedSMEM_offset_0_alias, 0, 64
	.other		__nv_reservedSMEM_offset_0_alias,@"STO_CUDA_RESERVED_SHARED STV_DEFAULT"
__nv_reservedSMEM_offset_0_alias:
	.zero		0
	.zero		64


//--------------------- .nv.constant0._Z20explicitTimestepHeatiPfS_f --------------------------
	.section	.nv.constant0._Z20explicitTimestepHeatiPfS_f,"a",@progbits
	.sectionflags	@""
	.align	4
.nv.constant0._Z20explicitTimestepHeatiPfS_f:
	.zero		924


//--------------------- SYMBOLS --------------------------

	.type		.nv.reservedSmem.offset0,@object
	.size		.nv.reservedSmem.offset0,0x4
